//
// Generated by NVIDIA NVVM Compiler
//
// Compiler Build ID: CL-36424714
// Cuda compilation tools, release 13.0, V13.0.88
// Based on NVVM 20.0.0
//

.version 9.0
.target sm_100
.address_size 64

	// .globl	_Z6offsetIdEvPT_i

.visible .entry _Z6offsetIdEvPT_i(
	.param .u64 .ptr .align 1 _Z6offsetIdEvPT_i_param_0,
	.param .u32 _Z6offsetIdEvPT_i_param_1
)
{
	.reg .b32 	%r<7>;
	.reg .b64 	%rd<5>;
	.reg .b64 	%fd<3>;

	ld.param.u64 	%rd1, [_Z6offsetIdEvPT_i_param_0];
	ld.param.u32 	%r1, [_Z6offsetIdEvPT_i_param_1];
	cvta.to.global.u64 	%rd2, %rd1;
	mov.u32 	%r2, %tid.x;
	mov.u32 	%r3, %ntid.x;
	mov.u32 	%r4, %ctaid.x;
	mad.lo.s32 	%r5, %r3, %r4, %r2;
	add.s32 	%r6, %r5, %r1;
	mul.wide.s32 	%rd3, %r6, 8;
	add.s64 	%rd4, %rd2, %rd3;
	ld.global.f64 	%fd1, [%rd4];
	add.f64 	%fd2, %fd1, 0d3FF0000000000000;
	st.global.f64 	[%rd4], %fd2;
	ret;

}
	// .globl	_Z6strideIdEvPT_i
.visible .entry _Z6strideIdEvPT_i(
	.param .u64 .ptr .align 1 _Z6strideIdEvPT_i_param_0,
	.param .u32 _Z6strideIdEvPT_i_param_1
)
{
	.reg .b32 	%r<7>;
	.reg .b64 	%rd<5>;
	.reg .b64 	%fd<3>;

	ld.param.u64 	%rd1, [_Z6strideIdEvPT_i_param_0];
	ld.param.u32 	%r1, [_Z6strideIdEvPT_i_param_1];
	cvta.to.global.u64 	%rd2, %rd1;
	mov.u32 	%r2, %tid.x;
	mov.u32 	%r3, %ntid.x;
	mov.u32 	%r4, %ctaid.x;
	mad.lo.s32 	%r5, %r3, %r4, %r2;
	mul.lo.s32 	%r6, %r1, %r5;
	mul.wide.s32 	%rd3, %r6, 8;
	add.s64 	%rd4, %rd2, %rd3;
	ld.global.f64 	%fd1, [%rd4];
	add.f64 	%fd2, %fd1, 0d3FF0000000000000;
	st.global.f64 	[%rd4], %fd2;
	ret;

}
	// .globl	_Z6offsetIfEvPT_i
.visible .entry _Z6offsetIfEvPT_i(
	.param .u64 .ptr .align 1 _Z6offsetIfEvPT_i_param_0,
	.param .u32 _Z6offsetIfEvPT_i_param_1
)
{
	.reg .b32 	%r<7>;
	.reg .b32 	%f<3>;
	.reg .b64 	%rd<5>;

	ld.param.u64 	%rd1, [_Z6offsetIfEvPT_i_param_0];
	ld.param.u32 	%r1, [_Z6offsetIfEvPT_i_param_1];
	cvta.to.global.u64 	%rd2, %rd1;
	mov.u32 	%r2, %tid.x;
	mov.u32 	%r3, %ntid.x;
	mov.u32 	%r4, %ctaid.x;
	mad.lo.s32 	%r5, %r3, %r4, %r2;
	add.s32 	%r6, %r5, %r1;
	mul.wide.s32 	%rd3, %r6, 4;
	add.s64 	%rd4, %rd2, %rd3;
	ld.global.f32 	%f1, [%rd4];
	add.f32 	%f2, %f1, 0f3F800000;
	st.global.f32 	[%rd4], %f2;
	ret;

}
	// .globl	_Z6strideIfEvPT_i
.visible .entry _Z6strideIfEvPT_i(
	.param .u64 .ptr .align 1 _Z6strideIfEvPT_i_param_0,
	.param .u32 _Z6strideIfEvPT_i_param_1
)
{
	.reg .b32 	%r<7>;
	.reg .b32 	%f<3>;
	.reg .b64 	%rd<5>;

	ld.param.u64 	%rd1, [_Z6strideIfEvPT_i_param_0];
	ld.param.u32 	%r1, [_Z6strideIfEvPT_i_param_1];
	cvta.to.global.u64 	%rd2, %rd1;
	mov.u32 	%r2, %tid.x;
	mov.u32 	%r3, %ntid.x;
	mov.u32 	%r4, %ctaid.x;
	mad.lo.s32 	%r5, %r3, %r4, %r2;
	mul.lo.s32 	%r6, %r1, %r5;
	mul.wide.s32 	%rd3, %r6, 4;
	add.s64 	%rd4, %rd2, %rd3;
	ld.global.f32 	%f1, [%rd4];
	add.f32 	%f2, %f1, 0f3F800000;
	st.global.f32 	[%rd4], %f2;
	ret;

}


// ===== COMPILED SASS (sm_100) =====

	.target	sm_100

	.elftype	@"ET_EXEC"


//--------------------- .note.nv.tkinfo           --------------------------
	.section	.note.nv.tkinfo,"",@"SHT_NOTE"
	.sectionflags	@"SHF_NOTE_NV_TKINFO"
	.tkinfo
        /*0018*/ 	.word	0x00000002
        /*0030*/ 	.string	""
        /*0030*/ 	.string	"ptxas"
        /*0030*/ 	.string	"Cuda compilation tools, release 13.0, V13.0.88"
        /*0030*/ 	.string	"Build cuda_13.0.r13.0/compiler.36424714_0"
        /*0030*/ 	.string	"-arch sm_100 -m 64 "



//--------------------- .note.nv.cuinfo           --------------------------
	.section	.note.nv.cuinfo,"",@"SHT_NOTE"
	.sectionflags	@"SHF_NOTE_NV_CUINFO"
        /*0018*/ 	.short	0x0002
        /*001a*/ 	.short	0x0064
        /*001c*/ 	.short	0x0082
	.zero		2


//--------------------- .nv.info                  --------------------------
	.section	.nv.info,"",@"SHT_CUDA_INFO"
	.align	4


	//----- nvinfo : EIATTR_REGCOUNT
	.align		4
        /*0000*/ 	.byte	0x04, 0x2f
        /*0002*/ 	.short	(.L_1 - .L_0)
	.align		4
.L_0:
        /*0004*/ 	.word	index@(_Z6offsetIdEvPT_i)
        /*0008*/ 	.word	0x00000008


	//----- nvinfo : EIATTR_FRAME_SIZE
	.align		4
.L_1:
        /*000c*/ 	.byte	0x04, 0x11
        /*000e*/ 	.short	(.L_3 - .L_2)
	.align		4
.L_2:
        /*0010*/ 	.word	index@(_Z6offsetIdEvPT_i)
        /*0014*/ 	.word	0x00000000


	//----- nvinfo : EIATTR_REGCOUNT
	.align		4
.L_3:
        /*0018*/ 	.byte	0x04, 0x2f
        /*001a*/ 	.short	(.L_5 - .L_4)
	.align		4
.L_4:
        /*001c*/ 	.word	index@(_Z6strideIdEvPT_i)
        /*0020*/ 	.word	0x00000008


	//----- nvinfo : EIATTR_FRAME_SIZE
	.align		4
.L_5:
        /*0024*/ 	.byte	0x04, 0x11
        /*0026*/ 	.short	(.L_7 - .L_6)
	.align		4
.L_6:
        /*0028*/ 	.word	index@(_Z6strideIdEvPT_i)
        /*002c*/ 	.word	0x00000000


	//----- nvinfo : EIATTR_REGCOUNT
	.align		4
.L_7:
        /*0030*/ 	.byte	0x04, 0x2f
        /*0032*/ 	.short	(.L_9 - .L_8)
	.align		4
.L_8:
        /*0034*/ 	.word	index@(_Z6offsetIfEvPT_i)
        /*0038*/ 	.word	0x00000008


	//----- nvinfo : EIATTR_FRAME_SIZE
	.align		4
.L_9:
        /*003c*/ 	.byte	0x04, 0x11
        /*003e*/ 	.short	(.L_11 - .L_10)
	.align		4
.L_10:
        /*0040*/ 	.word	index@(_Z6offsetIfEvPT_i)
        /*0044*/ 	.word	0x00000000


	//----- nvinfo : EIATTR_REGCOUNT
	.align		4
.L_11:
        /*0048*/ 	.byte	0x04, 0x2f
        /*004a*/ 	.short	(.L_13 - .L_12)
	.align		4
.L_12:
        /*004c*/ 	.word	index@(_Z6strideIfEvPT_i)
        /*0050*/ 	.word	0x00000008


	//----- nvinfo : EIATTR_FRAME_SIZE
	.align		4
.L_13:
        /*0054*/ 	.byte	0x04, 0x11
        /*0056*/ 	.short	(.L_15 - .L_14)
	.align		4
.L_14:
        /*0058*/ 	.word	index@(_Z6strideIfEvPT_i)
        /*005c*/ 	.word	0x00000000


	//----- nvinfo : EIATTR_MIN_STACK_SIZE
	.align		4
.L_15:
        /*0060*/ 	.byte	0x04, 0x12
        /*0062*/ 	.short	(.L_17 - .L_16)
	.align		4
.L_16:
        /*0064*/ 	.word	index@(_Z6strideIfEvPT_i)
        /*0068*/ 	.word	0x00000000


	//----- nvinfo : EIATTR_MIN_STACK_SIZE
	.align		4
.L_17:
        /*006c*/ 	.byte	0x04, 0x12
        /*006e*/ 	.short	(.L_19 - .L_18)
	.align		4
.L_18:
        /*0070*/ 	.word	index@(_Z6offsetIfEvPT_i)
        /*0074*/ 	.word	0x00000000


	//----- nvinfo : EIATTR_MIN_STACK_SIZE
	.align		4
.L_19:
        /*0078*/ 	.byte	0x04, 0x12
        /*007a*/ 	.short	(.L_21 - .L_20)
	.align		4
.L_20:
        /*007c*/ 	.word	index@(_Z6strideIdEvPT_i)
        /*0080*/ 	.word	0x00000000


	//----- nvinfo : EIATTR_MIN_STACK_SIZE
	.align		4
.L_21:
        /*0084*/ 	.byte	0x04, 0x12
        /*0086*/ 	.short	(.L_23 - .L_22)
	.align		4
.L_22:
        /*0088*/ 	.word	index@(_Z6offsetIdEvPT_i)
        /*008c*/ 	.word	0x00000000
.L_23:


//--------------------- .nv.compat                --------------------------
	.section	.nv.compat,"",@"SHT_CUDA_COMPAT_INFO"
	.align	4
        /*0000*/ 	.byte	0x02, 0x09, 0x00, 0x00, 0x02, 0x02, 0x01, 0x00, 0x02, 0x05, 0x05, 0x00, 0x03, 0x07, 0x01, 0x01
        /*0010*/ 	.byte	0x02, 0x03, 0x00, 0x00, 0x02, 0x06, 0x01, 0x00, 0x04, 0x0b, 0x08, 0x00, 0x01, 0x00, 0x00, 0x00
        /*0020*/ 	.byte	0x00, 0x00, 0x00, 0x00


//--------------------- .nv.info._Z6strideIfEvPT_i --------------------------
	.section	.nv.info._Z6strideIfEvPT_i,"",@"SHT_CUDA_INFO"
	.sectionflags	@""
	.align	4


	//----- nvinfo : EIATTR_CUDA_API_VERSION
	.align		4
        /*0000*/ 	.byte	0x04, 0x37
        /*0002*/ 	.short	(.L_25 - .L_24)
.L_24:
        /*0004*/ 	.word	0x00000082


	//----- nvinfo : EIATTR_KPARAM_INFO
	.align		4
.L_25:
        /*0008*/ 	.byte	0x04, 0x17
        /*000a*/ 	.short	(.L_27 - .L_26)
.L_26:
        /*000c*/ 	.word	0x00000000
        /*0010*/ 	.short	0x0001
        /*0012*/ 	.short	0x0008
        /*0014*/ 	.byte	0x00, 0xf0, 0x11, 0x00


	//----- nvinfo : EIATTR_KPARAM_INFO
	.align		4
.L_27:
        /*0018*/ 	.byte	0x04, 0x17
        /*001a*/ 	.short	(.L_29 - .L_28)
.L_28:
        /*001c*/ 	.word	0x00000000
        /*0020*/ 	.short	0x0000
        /*0022*/ 	.short	0x0000
        /*0024*/ 	.byte	0x00, 0xf5, 0x21, 0x00


	//----- nvinfo : EIATTR_SPARSE_MMA_MASK
	.align		4
.L_29:
        /*0028*/ 	.byte	0x03, 0x50
        /*002a*/ 	.short	0x0000


	//----- nvinfo : EIATTR_MAXREG_COUNT
	.align		4
        /*002c*/ 	.byte	0x03, 0x1b
        /*002e*/ 	.short	0x00ff


	//----- nvinfo : EIATTR_MERCURY_ISA_VERSION
	.align		4
        /*0030*/ 	.byte	0x03, 0x5f
        /*0032*/ 	.short	0x0101


	//----- nvinfo : EIATTR_VRC_CTA_INIT_COUNT
	.align		4
        /*0034*/ 	.byte	0x02, 0x4a
	.zero		1
	.zero		1


	//----- nvinfo : EIATTR_EXIT_INSTR_OFFSETS
	.align		4
        /*0038*/ 	.byte	0x04, 0x1c
        /*003a*/ 	.short	(.L_31 - .L_30)


	//   ....[0]....
.L_30:
        /*003c*/ 	.word	0x000000d0


	//----- nvinfo : EIATTR_CBANK_PARAM_SIZE
	.align		4
.L_31:
        /*0040*/ 	.byte	0x03, 0x19
        /*0042*/ 	.short	0x000c


	//----- nvinfo : EIATTR_PARAM_CBANK
	.align		4
        /*0044*/ 	.byte	0x04, 0x0a
        /*0046*/ 	.short	(.L_33 - .L_32)
	.align		4
.L_32:
        /*0048*/ 	.word	index@(.nv.constant0._Z6strideIfEvPT_i)
        /*004c*/ 	.short	0x0380
        /*004e*/ 	.short	0x000c


	//----- nvinfo : EIATTR_SW_WAR
	.align		4
.L_33:
        /*0050*/ 	.byte	0x04, 0x36
        /*0052*/ 	.short	(.L_35 - .L_34)
.L_34:
        /*0054*/ 	.word	0x00000008
.L_35:


//--------------------- .nv.info._Z6offsetIfEvPT_i --------------------------
	.section	.nv.info._Z6offsetIfEvPT_i,"",@"SHT_CUDA_INFO"
	.sectionflags	@""
	.align	4


	//----- nvinfo : EIATTR_CUDA_API_VERSION
	.align		4
        /*0000*/ 	.byte	0x04, 0x37
        /*0002*/ 	.short	(.L_37 - .L_36)
.L_36:
        /*0004*/ 	.word	0x00000082


	//----- nvinfo : EIATTR_KPARAM_INFO
	.align		4
.L_37:
        /*0008*/ 	.byte	0x04, 0x17
        /*000a*/ 	.short	(.L_39 - .L_38)
.L_38:
        /*000c*/ 	.word	0x00000000
        /*0010*/ 	.short	0x0001
        /*0012*/ 	.short	0x0008
        /*0014*/ 	.byte	0x00, 0xf0, 0x11, 0x00


	//----- nvinfo : EIATTR_KPARAM_INFO
	.align		4
.L_39:
        /*0018*/ 	.byte	0x04, 0x17
        /*001a*/ 	.short	(.L_41 - .L_40)
.L_40:
        /*001c*/ 	.word	0x00000000
        /*0020*/ 	.short	0x0000
        /*0022*/ 	.short	0x0000
        /*0024*/ 	.byte	0x00, 0xf5, 0x21, 0x00


	//----- nvinfo : EIATTR_SPARSE_MMA_MASK
	.align		4
.L_41:
        /*0028*/ 	.byte	0x03, 0x50
        /*002a*/ 	.short	0x0000


	//----- nvinfo : EIATTR_MAXREG_COUNT
	.align		4
        /*002c*/ 	.byte	0x03, 0x1b
        /*002e*/ 	.short	0x00ff


	//----- nvinfo : EIATTR_MERCURY_ISA_VERSION
	.align		4
        /*0030*/ 	.byte	0x03, 0x5f
        /*0032*/ 	.short	0x0101


	//----- nvinfo : EIATTR_VRC_CTA_INIT_COUNT
	.align		4
        /*0034*/ 	.byte	0x02, 0x4a
	.zero		1
	.zero		1


	//----- nvinfo : EIATTR_EXIT_INSTR_OFFSETS
	.align		4
        /*0038*/ 	.byte	0x04, 0x1c
        /*003a*/ 	.short	(.L_43 - .L_42)


	//   ....[0]....
.L_42:
        /*003c*/ 	.word	0x000000d0


	//----- nvinfo : EIATTR_CBANK_PARAM_SIZE
	.align		4
.L_43:
        /*0040*/ 	.byte	0x03, 0x19
        /*0042*/ 	.short	0x000c


	//----- nvinfo : EIATTR_PARAM_CBANK
	.align		4
        /*0044*/ 	.byte	0x04, 0x0a
        /*0046*/ 	.short	(.L_45 - .L_44)
	.align		4
.L_44:
        /*0048*/ 	.word	index@(.nv.constant0._Z6offsetIfEvPT_i)
        /*004c*/ 	.short	0x0380
        /*004e*/ 	.short	0x000c


	//----- nvinfo : EIATTR_SW_WAR
	.align		4
.L_45:
        /*0050*/ 	.byte	0x04, 0x36
        /*0052*/ 	.short	(.L_47 - .L_46)
.L_46:
        /*0054*/ 	.word	0x00000008
.L_47:


//--------------------- .nv.info._Z6strideIdEvPT_i --------------------------
	.section	.nv.info._Z6strideIdEvPT_i,"",@"SHT_CUDA_INFO"
	.sectionflags	@""
	.align	4


	//----- nvinfo : EIATTR_CUDA_API_VERSION
	.align		4
        /*0000*/ 	.byte	0x04, 0x37
        /*0002*/ 	.short	(.L_49 - .L_48)
.L_48:
        /*0004*/ 	.word	0x00000082


	//----- nvinfo : EIATTR_KPARAM_INFO
	.align		4
.L_49:
        /*0008*/ 	.byte	0x04, 0x17
        /*000a*/ 	.short	(.L_51 - .L_50)
.L_50:
        /*000c*/ 	.word	0x00000000
        /*0010*/ 	.short	0x0001
        /*0012*/ 	.short	0x0008
        /*0014*/ 	.byte	0x00, 0xf0, 0x11, 0x00


	//----- nvinfo : EIATTR_KPARAM_INFO
	.align		4
.L_51:
        /*0018*/ 	.byte	0x04, 0x17
        /*001a*/ 	.short	(.L_53 - .L_52)
.L_52:
        /*001c*/ 	.word	0x00000000
        /*0020*/ 	.short	0x0000
        /*0022*/ 	.short	0x0000
        /*0024*/ 	.byte	0x00, 0xf5, 0x21, 0x00


	//----- nvinfo : EIATTR_SPARSE_MMA_MASK
	.align		4
.L_53:
        /*0028*/ 	.byte	0x03, 0x50
        /*002a*/ 	.short	0x0000


	//----- nvinfo : EIATTR_MAXREG_COUNT
	.align		4
        /*002c*/ 	.byte	0x03, 0x1b
        /*002e*/ 	.short	0x00ff


	//----- nvinfo : EIATTR_MERCURY_ISA_VERSION
	.align		4
        /*0030*/ 	.byte	0x03, 0x5f
        /*0032*/ 	.short	0x0101


	//----- nvinfo : EIATTR_VRC_CTA_INIT_COUNT
	.align		4
        /*0034*/ 	.byte	0x02, 0x4a
	.zero		1
	.zero		1


	//----- nvinfo : EIATTR_EXIT_INSTR_OFFSETS
	.align		4
        /*0038*/ 	.byte	0x04, 0x1c
        /*003a*/ 	.short	(.L_55 - .L_54)


	//   ....[0]....
.L_54:
        /*003c*/ 	.word	0x000000d0


	//----- nvinfo : EIATTR_CBANK_PARAM_SIZE
	.align		4
.L_55:
        /*0040*/ 	.byte	0x03, 0x19
        /*0042*/ 	.short	0x000c


	//----- nvinfo : EIATTR_PARAM_CBANK
	.align		4
        /*0044*/ 	.byte	0x04, 0x0a
        /*0046*/ 	.short	(.L_57 - .L_56)
	.align		4
.L_56:
        /*0048*/ 	.word	index@(.nv.constant0._Z6strideIdEvPT_i)
        /*004c*/ 	.short	0x0380
        /*004e*/ 	.short	0x000c


	//----- nvinfo : EIATTR_SW_WAR
	.align		4
.L_57:
        /*0050*/ 	.byte	0x04, 0x36
        /*0052*/ 	.short	(.L_59 - .L_58)
.L_58:
        /*0054*/ 	.word	0x00000008
.L_59:


//--------------------- .nv.info._Z6offsetIdEvPT_i --------------------------
	.section	.nv.info._Z6offsetIdEvPT_i,"",@"SHT_CUDA_INFO"
	.sectionflags	@""
	.align	4


	//----- nvinfo : EIATTR_CUDA_API_VERSION
	.align		4
        /*0000*/ 	.byte	0x04, 0x37
        /*0002*/ 	.short	(.L_61 - .L_60)
.L_60:
        /*0004*/ 	.word	0x00000082


	//----- nvinfo : EIATTR_KPARAM_INFO
	.align		4
.L_61:
        /*0008*/ 	.byte	0x04, 0x17
        /*000a*/ 	.short	(.L_63 - .L_62)
.L_62:
        /*000c*/ 	.word	0x00000000
        /*0010*/ 	.short	0x0001
        /*0012*/ 	.short	0x0008
        /*0014*/ 	.byte	0x00, 0xf0, 0x11, 0x00


	//----- nvinfo : EIATTR_KPARAM_INFO
	.align		4
.L_63:
        /*0018*/ 	.byte	0x04, 0x17
        /*001a*/ 	.short	(.L_65 - .L_64)
.L_64:
        /*001c*/ 	.word	0x00000000
        /*0020*/ 	.short	0x0000
        /*0022*/ 	.short	0x0000
        /*0024*/ 	.byte	0x00, 0xf5, 0x21, 0x00


	//----- nvinfo : EIATTR_SPARSE_MMA_MASK
	.align		4
.L_65:
        /*0028*/ 	.byte	0x03, 0x50
        /*002a*/ 	.short	0x0000


	//----- nvinfo : EIATTR_MAXREG_COUNT
	.align		4
        /*002c*/ 	.byte	0x03, 0x1b
        /*002e*/ 	.short	0x00ff


	//----- nvinfo : EIATTR_MERCURY_ISA_VERSION
	.align		4
        /*0030*/ 	.byte	0x03, 0x5f
        /*0032*/ 	.short	0x0101


	//----- nvinfo : EIATTR_VRC_CTA_INIT_COUNT
	.align		4
        /*0034*/ 	.byte	0x02, 0x4a
	.zero		1
	.zero		1


	//----- nvinfo : EIATTR_EXIT_INSTR_OFFSETS
	.align		4
        /*0038*/ 	.byte	0x04, 0x1c
        /*003a*/ 	.short	(.L_67 - .L_66)


	//   ....[0]....
.L_66:
        /*003c*/ 	.word	0x000000d0


	//----- nvinfo : EIATTR_CBANK_PARAM_SIZE
	.align		4
.L_67:
        /*0040*/ 	.byte	0x03, 0x19
        /*0042*/ 	.short	0x000c


	//----- nvinfo : EIATTR_PARAM_CBANK
	.align		4
        /*0044*/ 	.byte	0x04, 0x0a
        /*0046*/ 	.short	(.L_69 - .L_68)
	.align		4
.L_68:
        /*0048*/ 	.word	index@(.nv.constant0._Z6offsetIdEvPT_i)
        /*004c*/ 	.short	0x0380
        /*004e*/ 	.short	0x000c


	//----- nvinfo : EIATTR_SW_WAR
	.align		4
.L_69:
        /*0050*/ 	.byte	0x04, 0x36
        /*0052*/ 	.short	(.L_71 - .L_70)
.L_70:
        /*0054*/ 	.word	0x00000008
.L_71:


//--------------------- .nv.callgraph             --------------------------
	.section	.nv.callgraph,"",@"SHT_CUDA_CALLGRAPH"
	.align	4
	.sectionentsize	8
	.align		4
        /*0000*/ 	.word	0x00000000
	.align		4
        /*0004*/ 	.word	0xffffffff
	.align		4
        /*0008*/ 	.word	0x00000000
	.align		4
        /*000c*/ 	.word	0xfffffffe
	.align		4
        /*0010*/ 	.word	0x00000000
	.align		4
        /*0014*/ 	.word	0xfffffffd
	.align		4
        /*0018*/ 	.word	0x00000000
	.align		4
        /*001c*/ 	.word	0xfffffffc


//--------------------- .text._Z6strideIfEvPT_i   --------------------------
	.section	.text._Z6strideIfEvPT_i,"ax",@progbits
	.align	128
        .global         _Z6strideIfEvPT_i
        .type           _Z6strideIfEvPT_i,@function
        .size           _Z6strideIfEvPT_i,(.L_x_4 - _Z6strideIfEvPT_i)
        .other          _Z6strideIfEvPT_i,@"STO_CUDA_ENTRY STV_DEFAULT"
_Z6strideIfEvPT_i:
.text._Z6strideIfEvPT_i:
[----:B------:R-:W-:Y:S01]  /*0000*/  LDC R1, c[0x0][0x37c] ;  /* 0x0000df00ff017b82 */ /* 0x000fe20000000800 */
[----:B------:R-:W0:Y:S01]  /*0010*/  S2R R0, SR_TID.X ;  /* 0x0000000000007919 */ /* 0x000e220000002100 */
[----:B------:R-:W0:Y:S06]  /*0020*/  LDCU UR6, c[0x0][0x360] ;  /* 0x00006c00ff0677ac */ /* 0x000e2c0008000800 */
[----:B------:R-:W1:Y:S01]  /*0030*/  LDC.64 R2, c[0x0][0x380] ;  /* 0x0000e000ff027b82 */ /* 0x000e620000000a00 */
[----:B------:R-:W0:Y:S01]  /*0040*/  S2R R5, SR_CTAID.X ;  /* 0x0000000000057919 */ /* 0x000e220000002500 */
[----:B------:R-:W2:Y:S01]  /*0050*/  LDCU UR7, c[0x0][0x388] ;  /* 0x00007100ff0777ac */ /* 0x000ea20008000800 */
[----:B------:R-:W3:Y:S01]  /*0060*/  LDCU.64 UR4, c[0x0][0x358] ;  /* 0x00006b00ff0477ac */ /* 0x000ee20008000a00 */
[----:B0-----:R-:W-:-:S04]  /*0070*/  IMAD R0, R5, UR6, R0 ;  /* 0x0000000605007c24 */ /* 0x001fc8000f8e0200 */
[----:B--2---:R-:W-:-:S04]  /*0080*/  IMAD R5, R0, UR7, RZ ;  /* 0x0000000700057c24 */ /* 0x004fc8000f8e02ff */
[----:B-1----:R-:W-:-:S05]  /*0090*/  IMAD.WIDE R2, R5, 0x4, R2 ;  /* 0x0000000405027825 */ /* 0x002fca00078e0202 */
[----:B---3--:R-:W2:Y:S02]  /*00a0*/  LDG.E R0, desc[UR4][R2.64] ;  /* 0x0000000402007981 */ /* 0x008ea4000c1e1900 */
[----:B--2---:R-:W-:-:S05]  /*00b0*/  FADD R5, R0, 1 ;  /* 0x3f80000000057421 */ /* 0x004fca0000000000 */
[----:B------:R-:W-:Y:S01]  /*00c0*/  STG.E desc[UR4][R2.64], R5 ;  /* 0x0000000502007986 */ /* 0x000fe2000c101904 */
[----:B------:R-:W-:Y:S05]  /*00d0*/  EXIT ;  /* 0x000000000000794d */ /* 0x000fea0003800000 */
.L_x_0:
[----:B------:R-:W-:-:S00]  /*00e0*/  BRA `(.L_x_0) ;  /* 0xfffffffc00fc7947 */ /* 0x000fc0000383ffff */
[----:B------:R-:W-:-:S00]  /*00f0*/  NOP ;  /* 0x0000000000007918 */ /* 0x000fc00000000000 */
        /* <DEDUP_REMOVED lines=8> */
.L_x_4:


//--------------------- .text._Z6offsetIfEvPT_i   --------------------------
	.section	.text._Z6offsetIfEvPT_i,"ax",@progbits
	.align	128
        .global         _Z6offsetIfEvPT_i
        .type           _Z6offsetIfEvPT_i,@function
        .size           _Z6offsetIfEvPT_i,(.L_x_5 - _Z6offsetIfEvPT_i)
        .other          _Z6offsetIfEvPT_i,@"STO_CUDA_ENTRY STV_DEFAULT"
_Z6offsetIfEvPT_i:
.text._Z6offsetIfEvPT_i:
[----:B------:R-:W-:Y:S01]  /*0000*/  LDC R1, c[0x0][0x37c] ;  /* 0x0000df00ff017b82 */ /* 0x000fe20000000800 */
[----:B------:R-:W0:Y:S01]  /*0010*/  S2R R0, SR_TID.X ;  /* 0x0000000000007919 */ /* 0x000e220000002100 */
[----:B------:R-:W0:Y:S06]  /*0020*/  LDCU UR6, c[0x0][0x360] ;  /* 0x00006c00ff0677ac */ /* 0x000e2c0008000800 */
[----:B------:R-:W1:Y:S01]  /*0030*/  LDC.64 R2, c[0x0][0x380] ;  /* 0x0000e000ff027b82 */ /* 0x000e620000000a00 */
[----:B------:R-:W0:Y:S01]  /*0040*/  S2R R5, SR_CTAID.X ;  /* 0x0000000000057919 */ /* 0x000e220000002500 */
[----:B------:R-:W2:Y:S01]  /*0050*/  LDCU UR7, c[0x0][0x388] ;  /* 0x00007100ff0777ac */ /* 0x000ea20008000800 */
[----:B------:R-:W3:Y:S01]  /*0060*/  LDCU.64 UR4, c[0x0][0x358] ;  /* 0x00006b00ff0477ac */ /* 0x000ee20008000a00 */
[----:B0-----:R-:W-:-:S05]  /*0070*/  IMAD R0, R5, UR6, R0 ;  /* 0x0000000605007c24 */ /* 0x001fca000f8e0200 */
[----:B--2---:R-:W-:-:S05]  /*0080*/  IADD3 R5, PT, PT, R0, UR7, RZ ;  /* 0x0000000700057c10 */ /* 0x004fca000fffe0ff */
[----:B-1----:R-:W-:-:S05]  /*0090*/  IMAD.WIDE R2, R5, 0x4, R2 ;  /* 0x0000000405027825 */ /* 0x002fca00078e0202 */
[----:B---3--:R-:W2:Y:S02]  /*00a0*/  LDG.E R0, desc[UR4][R2.64] ;  /* 0x0000000402007981 */ /* 0x008ea4000c1e1900 */
[----:B--2---:R-:W-:-:S05]  /*00b0*/  FADD R5, R0, 1 ;  /* 0x3f80000000057421 */ /* 0x004fca0000000000 */
[----:B------:R-:W-:Y:S01]  /*00c0*/  STG.E desc[UR4][R2.64], R5 ;  /* 0x0000000502007986 */ /* 0x000fe2000c101904 */
[----:B------:R-:W-:Y:S05]  /*00d0*/  EXIT ;  /* 0x000000000000794d */ /* 0x000fea0003800000 */
.L_x_1:
        /* <DEDUP_REMOVED lines=10> */
.L_x_5:


//--------------------- .text._Z6strideIdEvPT_i   --------------------------
	.section	.text._Z6strideIdEvPT_i,"ax",@progbits
	.align	128
        .global         _Z6strideIdEvPT_i
        .type           _Z6strideIdEvPT_i,@function
        .size           _Z6strideIdEvPT_i,(.L_x_6 - _Z6strideIdEvPT_i)
        .other          _Z6strideIdEvPT_i,@"STO_CUDA_ENTRY STV_DEFAULT"
_Z6strideIdEvPT_i:
.text._Z6strideIdEvPT_i:
        /* <DEDUP_REMOVED lines=10> */
[----:B---3--:R-:W2:Y:S02]  /*00a0*/  LDG.E.64 R4, desc[UR4][R2.64] ;  /* 0x0000000402047981 */ /* 0x008ea4000c1e1b00 */
[----:B--2---:R-:W-:-:S07]  /*00b0*/  DADD R4, R4, 1 ;  /* 0x3ff0000004047429 */ /* 0x004fce0000000000 */
[----:B------:R-:W-:Y:S01]  /*00c0*/  STG.E.64 desc[UR4][R2.64], R4 ;  /* 0x0000000402007986 */ /* 0x000fe2000c101b04 */
[----:B------:R-:W-:Y:S05]  /*00d0*/  EXIT ;  /* 0x000000000000794d */ /* 0x000fea0003800000 */
.L_x_2:
        /* <DEDUP_REMOVED lines=10> */
.L_x_6:


//--------------------- .text._Z6offsetIdEvPT_i   --------------------------
	.section	.text._Z6offsetIdEvPT_i,"ax",@progbits
	.align	128
        .global         _Z6offsetIdEvPT_i
        .type           _Z6offsetIdEvPT_i,@function
        .size           _Z6offsetIdEvPT_i,(.L_x_7 - _Z6offsetIdEvPT_i)
        .other          _Z6offsetIdEvPT_i,@"STO_CUDA_ENTRY STV_DEFAULT"
_Z6offsetIdEvPT_i:
.text._Z6offsetIdEvPT_i:
        /* <DEDUP_REMOVED lines=10> */
[----:B---3--:R-:W2:Y:S02]  /*00a0*/  LDG.E.64 R4, desc[UR4][R2.64] ;  /* 0x0000000402047981 */ /* 0x008ea4000c1e1b00 */
[----:B--2---:R-:W-:-:S07]  /*00b0*/  DADD R4, R4, 1 ;  /* 0x3ff0000004047429 */ /* 0x004fce0000000000 */
[----:B------:R-:W-:Y:S01]  /*00c0*/  STG.E.64 desc[UR4][R2.64], R4 ;  /* 0x0000000402007986 */ /* 0x000fe2000c101b04 */
[----:B------:R-:W-:Y:S05]  /*00d0*/  EXIT ;  /* 0x000000000000794d */ /* 0x000fea0003800000 */
.L_x_3:
        /* <DEDUP_REMOVED lines=10> */
.L_x_7:


//--------------------- .nv.shared.reserved.0     --------------------------
	.section	.nv.shared.reserved.0,"aw",@nobits
	.weak		__nv_reservedSMEM_offset_0_alias
	.size		__nv_reservedSMEM_offset_0_alias, 0, 64
	.other		__nv_reservedSMEM_offset_0_alias,@"STO_CUDA_RESERVED_SHARED STV_DEFAULT"
__nv_reservedSMEM_offset_0_alias:
	.zero		0
	.zero		64


//--------------------- .nv.constant0._Z6strideIfEvPT_i --------------------------
	.section	.nv.constant0._Z6strideIfEvPT_i,"a",@progbits
	.sectionflags	@""
	.align	4
.nv.constant0._Z6strideIfEvPT_i:
	.zero		908


//--------------------- .nv.constant0._Z6offsetIfEvPT_i --------------------------
	.section	.nv.constant0._Z6offsetIfEvPT_i,"a",@progbits
	.sectionflags	@""
	.align	4
.nv.constant0._Z6offsetIfEvPT_i:
	.zero		908


//--------------------- .nv.constant0._Z6strideIdEvPT_i --------------------------
	.section	.nv.constant0._Z6strideIdEvPT_i,"a",@progbits
	.sectionflags	@""
	.align	4
.nv.constant0._Z6strideIdEvPT_i:
	.zero		908


//--------------------- .nv.constant0._Z6offsetIdEvPT_i --------------------------
	.section	.nv.constant0._Z6offsetIdEvPT_i,"a",@progbits
	.sectionflags	@""
	.align	4
.nv.constant0._Z6offsetIdEvPT_i:
	.zero		908


//--------------------- SYMBOLS --------------------------

	.type		.nv.reservedSmem.offset0,@object
	.size		.nv.reservedSmem.offset0,0x4
